	.headerflags	@"EF_CUDA_TEXMODE_UNIFIED EF_CUDA_64BIT_ADDRESS EF_CUDA_ACCELERATORS EF_CUDA_SM90 EF_CUDA_VIRTUAL_SM(EF_CUDA_SM90)"
	.elftype	@"ET_EXEC"


//--------------------- .nv.info                  --------------------------
	.section	.nv.info,"",@"SHT_CUDA_INFO"
	.align	4


	//----- nvinfo : EIATTR_REGCOUNT
	.align		4
        /*0000*/ 	.byte	0x04, 0x2f
        /*0002*/ 	.short	(.L_1 - .L_0)
	.align		4
.L_0:
        /*0004*/ 	.word	index@(triton_poi_fused_add_clamp_54)
        /*0008*/ 	.word	0x0000000b


	//----- nvinfo : EIATTR_MIN_STACK_SIZE
	.align		4
.L_1:
        /*000c*/ 	.byte	0x04, 0x12
        /*000e*/ 	.short	(.L_3 - .L_2)
	.align		4
.L_2:
        /*0010*/ 	.word	index@(triton_poi_fused_add_clamp_54)
        /*0014*/ 	.word	0x00000000


	//----- nvinfo : EIATTR_FRAME_SIZE
	.align		4
.L_3:
        /*0018*/ 	.byte	0x04, 0x11
        /*001a*/ 	.short	(.L_5 - .L_4)
	.align		4
.L_4:
        /*001c*/ 	.word	index@(triton_poi_fused_add_clamp_54)
        /*0020*/ 	.word	0x00000000


	//----- nvinfo : EIATTR_MIN_STACK_SIZE
	.align		4
.L_5:
        /*0024*/ 	.byte	0x04, 0x12
        /*0026*/ 	.short	(.L_7 - .L_6)
	.align		4
.L_6:
        /*0028*/ 	.word	index@(triton_poi_fused_add_clamp_54)
        /*002c*/ 	.word	0x00000000
.L_7:


//--------------------- .nv.info.triton_poi_fused_add_clamp_54 --------------------------
	.section	.nv.info.triton_poi_fused_add_clamp_54,"",@"SHT_CUDA_INFO"
	.sectionflags	@""
	.align	4


	//----- nvinfo : EIATTR_CUDA_API_VERSION
	.align		4
        /*0000*/ 	.byte	0x04, 0x37
        /*0002*/ 	.short	(.L_9 - .L_8)
.L_8:
        /*0004*/ 	.word	0x0000007c


	//----- nvinfo : EIATTR_KPARAM_INFO
	.align		4
.L_9:
        /*0008*/ 	.byte	0x04, 0x17
        /*000a*/ 	.short	(.L_11 - .L_10)
.L_10:
        /*000c*/ 	.word	0x00000000
        /*0010*/ 	.short	0x0001
        /*0012*/ 	.short	0x0008
        /*0014*/ 	.byte	0x00, 0xf0, 0x11, 0x00


	//----- nvinfo : EIATTR_KPARAM_INFO
	.align		4
.L_11:
        /*0018*/ 	.byte	0x04, 0x17
        /*001a*/ 	.short	(.L_13 - .L_12)
.L_12:
        /*001c*/ 	.word	0x00000000
        /*0020*/ 	.short	0x0000
        /*0022*/ 	.short	0x0000
        /*0024*/ 	.byte	0x00, 0xf4, 0x21, 0x00


	//----- nvinfo : EIATTR_SPARSE_MMA_MASK
	.align		4
.L_13:
        /*0028*/ 	.byte	0x03, 0x50
        /*002a*/ 	.short	0x0000


	//----- nvinfo : EIATTR_MAXREG_COUNT
	.align		4
        /*002c*/ 	.byte	0x03, 0x1b
        /*002e*/ 	.short	0x00ff


	//----- nvinfo : EIATTR_EXIT_INSTR_OFFSETS
	.align		4
        /*0030*/ 	.byte	0x04, 0x1c
        /*0032*/ 	.short	(.L_15 - .L_14)


	//   ....[0]....
.L_14:
        /*0034*/ 	.word	0x00000180


	//   ....[1]....
        /*0038*/ 	.word	0x000001d0


	//----- nvinfo : EIATTR_REQNTID
	.align		4
.L_15:
        /*003c*/ 	.byte	0x04, 0x10
        /*003e*/ 	.short	(.L_17 - .L_16)
.L_16:
        /*0040*/ 	.word	0x00000020
        /*0044*/ 	.word	0x00000001
        /*0048*/ 	.word	0x00000001


	//----- nvinfo : EIATTR_CBANK_PARAM_SIZE
	.align		4
.L_17:
        /*004c*/ 	.byte	0x03, 0x19
        /*004e*/ 	.short	0x000c


	//----- nvinfo : EIATTR_PARAM_CBANK
	.align		4
        /*0050*/ 	.byte	0x04, 0x0a
        /*0052*/ 	.short	(.L_19 - .L_18)
	.align		4
.L_18:
        /*0054*/ 	.word	index@(.nv.constant0.triton_poi_fused_add_clamp_54)
        /*0058*/ 	.short	0x0210
        /*005a*/ 	.short	0x000c


	//----- nvinfo : EIATTR_SW_WAR
	.align		4
.L_19:
        /*005c*/ 	.byte	0x04, 0x36
        /*005e*/ 	.short	(.L_21 - .L_20)
.L_20:
        /*0060*/ 	.word	0x00000008
.L_21:


//--------------------- .nv.callgraph             --------------------------
	.section	.nv.callgraph,"",@"SHT_CUDA_CALLGRAPH"
	.align	4
	.sectionentsize	8
	.align		4
        /*0000*/ 	.word	0x00000000
	.align		4
        /*0004*/ 	.word	0xffffffff
	.align		4
        /*0008*/ 	.word	0x00000000
	.align		4
        /*000c*/ 	.word	0xfffffffe
	.align		4
        /*0010*/ 	.word	0x00000000
	.align		4
        /*0014*/ 	.word	0xfffffffd
	.align		4
        /*0018*/ 	.word	0x00000000
	.align		4
        /*001c*/ 	.word	0xfffffffc


//--------------------- .text.triton_poi_fused_add_clamp_54 --------------------------
	.section	.text.triton_poi_fused_add_clamp_54,"ax",@progbits
	.align	128
        .global         triton_poi_fused_add_clamp_54
        .type           triton_poi_fused_add_clamp_54,@function
        .size           triton_poi_fused_add_clamp_54,(.L_x_1 - triton_poi_fused_add_clamp_54)
        .other          triton_poi_fused_add_clamp_54,@"STO_CUDA_ENTRY STV_DEFAULT"
triton_poi_fused_add_clamp_54:
.text.triton_poi_fused_add_clamp_54:
[----:B------:R-:W0:Y:S02]  /*0000*/  LDC R1, c[0x0][0x28] ;  /* 0x00000a00ff017b82 */ /* 0x000e240000000800 */
[----:B------:R-:W1:Y:S01]  /*0010*/  S2R R0, SR_TID.X ;  /* 0x0000000000007919 */ /* 0x000e620000002100 */
[----:B------:R-:W2:Y:S01]  /*0020*/  S2R R5, SR_CTAID.X ;  /* 0x0000000000057919 */ /* 0x000ea20000002500 */
[----:B-1----:R-:W-:-:S05]  /*0030*/  IMAD.SHL.U32 R0, R0, 0x2, RZ ;  /* 0x0000000200007824 */ /* 0x002fca00078e00ff */
[----:B------:R-:W-:-:S05]  /*0040*/  LOP3.LUT R0, R0, 0x3e, RZ, 0xc0, !PT ;  /* 0x0000003e00007812 */ /* 0x000fca00078ec0ff */
[----:B--2---:R-:W-:-:S04]  /*0050*/  IMAD R5, R5, 0x40, R0 ;  /* 0x0000004005057824 */ /* 0x004fc800078e0200 */
[C---:B------:R-:W-:Y:S01]  /*0060*/  VIADD R0, R5.reuse, 0x1 ;  /* 0x0000000105007836 */ /* 0x040fe20000000000 */
[----:B------:R-:W-:Y:S02]  /*0070*/  I2FP.F32.S32 R2, R5 ;  /* 0x0000000500027245 */ /* 0x000fe40000201400 */
[----:B------:R-:W-:Y:S02]  /*0080*/  ISETP.GE.AND P0, PT, R5, 0x40, PT ;  /* 0x000000400500780c */ /* 0x000fe40003f06270 */
[----:B------:R-:W-:Y:S01]  /*0090*/  I2FP.F32.S32 R0, R0 ;  /* 0x0000000000007245 */ /* 0x000fe20000201400 */
[----:B------:R-:W-:-:S04]  /*00a0*/  FMUL R2, R2, 0.015873016789555549622 ;  /* 0x3c82082102027820 */ /* 0x000fc80000400000 */
[----:B------:R-:W-:Y:S01]  /*00b0*/  FMUL R0, R0, 0.015873016789555549622 ;  /* 0x3c82082100007820 */ /* 0x000fe20000400000 */
[----:B------:R-:W-:Y:S02]  /*00c0*/  FMNMX R4, RZ, R2, !PT ;  /* 0x00000002ff047209 */ /* 0x000fe40007800000 */
[----:B------:R-:W1:Y:S02]  /*00d0*/  LDC.64 R2, c[0x0][0x210] ;  /* 0x00008400ff027b82 */ /* 0x000e640000000a00 */
[----:B------:R-:W-:Y:S02]  /*00e0*/  FMNMX R0, RZ, R0, !PT ;  /* 0x00000000ff007209 */ /* 0x000fe40007800000 */
[----:B------:R-:W2:Y:S08]  /*00f0*/  F2I.TRUNC.NTZ R4, R4 ;  /* 0x0000000400047305 */ /* 0x000eb0000020f100 */
[----:B------:R-:W3:Y:S01]  /*0100*/  F2I.TRUNC.NTZ R0, R0 ;  /* 0x0000000000007305 */ /* 0x000ee2000020f100 */
[----:B--2---:R-:W-:-:S05]  /*0110*/  VIMNMX R6, RZ, R4, PT ;  /* 0x00000004ff067248 */ /* 0x004fca0003fe0100 */
[----:B------:R-:W-:Y:S02]  /*0120*/  VIADD R6, R6, 0x1 ;  /* 0x0000000106067836 */ /* 0x000fe40000000000 */
[----:B-1----:R-:W-:Y:S01]  /*0130*/  IMAD.WIDE R2, R5, 0x8, R2 ;  /* 0x0000000805027825 */ /* 0x002fe200078e0202 */
[----:B---3--:R-:W-:Y:S02]  /*0140*/  VIMNMX R7, RZ, R0, PT ;  /* 0x00000000ff077248 */ /* 0x008fe40003fe0100 */
[----:B------:R-:W-:-:S03]  /*0150*/  SHF.R.S32.HI R5, RZ, 0x1f, R6 ;  /* 0x0000001fff057819 */ /* 0x000fc60000011406 */
[----:B------:R-:W-:-:S05]  /*0160*/  VIADD R8, R7, 0x1 ;  /* 0x0000000107087836 */ /* 0x000fca0000000000 */
[----:B------:R-:W-:Y:S01]  /*0170*/  SHF.R.S32.HI R7, RZ, 0x1f, R8 ;  /* 0x0000001fff077819 */ /* 0x000fe20000011408 */
[----:B------:R-:W-:Y:S06]  /*0180*/  @P0 EXIT ;  /* 0x000000000000094d */ /* 0x000fec0003800000 */
[----:B------:R-:W-:Y:S01]  /*0190*/  IMAD.MOV.U32 R4, RZ, RZ, R6 ;  /* 0x000000ffff047224 */ /* 0x000fe200078e0006 */
[----:B------:R-:W-:Y:S01]  /*01a0*/  ULDC.64 UR4, c[0x0][0x208] ;  /* 0x0000820000047ab9 */ /* 0x000fe20000000a00 */
[----:B------:R-:W-:-:S05]  /*01b0*/  IMAD.MOV.U32 R6, RZ, RZ, R8 ;  /* 0x000000ffff067224 */ /* 0x000fca00078e0008 */
[----:B------:R-:W-:Y:S01]  /*01c0*/  STG.E.128 desc[UR4][R2.64], R4 ;  /* 0x0000000402007986 */ /* 0x000fe2000c101d04 */
[----:B------:R-:W-:Y:S05]  /*01d0*/  EXIT ;  /* 0x000000000000794d */ /* 0x000fea0003800000 */
.L_x_0:
[----:B------:R-:W-:-:S00]  /*01e0*/  BRA `(.L_x_0) ;  /* 0xfffffffc00fc7947 */ /* 0x000fc0000383ffff */
[----:B------:R-:W-:-:S00]  /*01f0*/  NOP ;  /* 0x0000000000007918 */ /* 0x000fc00000000000 */
        /* <DEDUP_REMOVED lines=8> */
.L_x_1:


//--------------------- .nv.constant0.triton_poi_fused_add_clamp_54 --------------------------
	.section	.nv.constant0.triton_poi_fused_add_clamp_54,"a",@progbits
	.sectionflags	@""
	.align	4
.nv.constant0.triton_poi_fused_add_clamp_54:
	.zero		540
